//
// Generated by NVIDIA NVVM Compiler
//
// Compiler Build ID: CL-36424714
// Cuda compilation tools, release 13.0, V13.0.88
// Based on NVVM 20.0.0
//

.version 9.0
.target sm_100
.address_size 64

	// .globl	_ZN8nvinfer16plugin8DoSelectEPKfS2_Pf

.visible .entry _ZN8nvinfer16plugin8DoSelectEPKfS2_Pf(
	.param .u64 .ptr .align 1 _ZN8nvinfer16plugin8DoSelectEPKfS2_Pf_param_0,
	.param .u64 .ptr .align 1 _ZN8nvinfer16plugin8DoSelectEPKfS2_Pf_param_1,
	.param .u64 .ptr .align 1 _ZN8nvinfer16plugin8DoSelectEPKfS2_Pf_param_2
)
{
	.reg .pred 	%p<2>;
	.reg .b32 	%r<3>;
	.reg .b32 	%f<6>;
	.reg .b64 	%rd<14>;

	ld.param.u64 	%rd1, [_ZN8nvinfer16plugin8DoSelectEPKfS2_Pf_param_0];
	ld.param.u64 	%rd3, [_ZN8nvinfer16plugin8DoSelectEPKfS2_Pf_param_1];
	ld.param.u64 	%rd2, [_ZN8nvinfer16plugin8DoSelectEPKfS2_Pf_param_2];
	cvta.to.global.u64 	%rd4, %rd3;
	mov.u32 	%r1, %tid.x;
	mul.wide.u32 	%rd5, %r1, 4;
	add.s64 	%rd6, %rd4, %rd5;
	ld.global.f32 	%f1, [%rd6];
	setp.leu.f32 	%p1, %f1, 0f3F000000;
	@%p1 bra 	$L__BB0_2;
	cvta.to.global.u64 	%rd7, %rd1;
	cvta.to.global.u64 	%rd8, %rd2;
	shl.b32 	%r2, %r1, 2;
	mul.wide.u32 	%rd9, %r2, 4;
	add.s64 	%rd10, %rd7, %rd9;
	ld.global.f32 	%f2, [%rd10];
	cvt.u64.u32 	%rd11, %r2;
	and.b64  	%rd12, %rd11, 4080;
	add.s64 	%rd13, %rd8, %rd12;
	st.global.f32 	[%rd13], %f2;
	ld.global.f32 	%f3, [%rd10+4];
	st.global.f32 	[%rd13+4], %f3;
	ld.global.f32 	%f4, [%rd10+8];
	st.global.f32 	[%rd13+8], %f4;
	ld.global.f32 	%f5, [%rd10+12];
	st.global.f32 	[%rd13+12], %f5;
$L__BB0_2:
	ret;

}


// ===== COMPILED SASS (sm_100) =====

	.target	sm_100

	.elftype	@"ET_EXEC"


//--------------------- .note.nv.tkinfo           --------------------------
	.section	.note.nv.tkinfo,"",@"SHT_NOTE"
	.sectionflags	@"SHF_NOTE_NV_TKINFO"
	.tkinfo
        /*0018*/ 	.word	0x00000002
        /*0030*/ 	.string	""
        /*0030*/ 	.string	"ptxas"
        /*0030*/ 	.string	"Cuda compilation tools, release 13.0, V13.0.88"
        /*0030*/ 	.string	"Build cuda_13.0.r13.0/compiler.36424714_0"
        /*0030*/ 	.string	"-arch sm_100 -m 64 "



//--------------------- .note.nv.cuinfo           --------------------------
	.section	.note.nv.cuinfo,"",@"SHT_NOTE"
	.sectionflags	@"SHF_NOTE_NV_CUINFO"
        /*0018*/ 	.short	0x0002
        /*001a*/ 	.short	0x0064
        /*001c*/ 	.short	0x0082
	.zero		2


//--------------------- .nv.info                  --------------------------
	.section	.nv.info,"",@"SHT_CUDA_INFO"
	.align	4


	//----- nvinfo : EIATTR_REGCOUNT
	.align		4
        /*0000*/ 	.byte	0x04, 0x2f
        /*0002*/ 	.short	(.L_1 - .L_0)
	.align		4
.L_0:
        /*0004*/ 	.word	index@(_ZN8nvinfer16plugin8DoSelectEPKfS2_Pf)
        /*0008*/ 	.word	0x00000010


	//----- nvinfo : EIATTR_FRAME_SIZE
	.align		4
.L_1:
        /*000c*/ 	.byte	0x04, 0x11
        /*000e*/ 	.short	(.L_3 - .L_2)
	.align		4
.L_2:
        /*0010*/ 	.word	index@(_ZN8nvinfer16plugin8DoSelectEPKfS2_Pf)
        /*0014*/ 	.word	0x00000000


	//----- nvinfo : EIATTR_MIN_STACK_SIZE
	.align		4
.L_3:
        /*0018*/ 	.byte	0x04, 0x12
        /*001a*/ 	.short	(.L_5 - .L_4)
	.align		4
.L_4:
        /*001c*/ 	.word	index@(_ZN8nvinfer16plugin8DoSelectEPKfS2_Pf)
        /*0020*/ 	.word	0x00000000
.L_5:


//--------------------- .nv.compat                --------------------------
	.section	.nv.compat,"",@"SHT_CUDA_COMPAT_INFO"
	.align	4
        /*0000*/ 	.byte	0x02, 0x09, 0x00, 0x00, 0x02, 0x02, 0x01, 0x00, 0x02, 0x05, 0x05, 0x00, 0x03, 0x07, 0x01, 0x01
        /*0010*/ 	.byte	0x02, 0x03, 0x00, 0x00, 0x02, 0x06, 0x01, 0x00, 0x04, 0x0b, 0x08, 0x00, 0x01, 0x00, 0x00, 0x00
        /*0020*/ 	.byte	0x00, 0x00, 0x00, 0x00


//--------------------- .nv.info._ZN8nvinfer16plugin8DoSelectEPKfS2_Pf --------------------------
	.section	.nv.info._ZN8nvinfer16plugin8DoSelectEPKfS2_Pf,"",@"SHT_CUDA_INFO"
	.sectionflags	@""
	.align	4


	//----- nvinfo : EIATTR_CUDA_API_VERSION
	.align		4
        /*0000*/ 	.byte	0x04, 0x37
        /*0002*/ 	.short	(.L_7 - .L_6)
.L_6:
        /*0004*/ 	.word	0x00000082


	//----- nvinfo : EIATTR_KPARAM_INFO
	.align		4
.L_7:
        /*0008*/ 	.byte	0x04, 0x17
        /*000a*/ 	.short	(.L_9 - .L_8)
.L_8:
        /*000c*/ 	.word	0x00000000
        /*0010*/ 	.short	0x0002
        /*0012*/ 	.short	0x0010
        /*0014*/ 	.byte	0x00, 0xf5, 0x21, 0x00


	//----- nvinfo : EIATTR_KPARAM_INFO
	.align		4
.L_9:
        /*0018*/ 	.byte	0x04, 0x17
        /*001a*/ 	.short	(.L_11 - .L_10)
.L_10:
        /*001c*/ 	.word	0x00000000
        /*0020*/ 	.short	0x0001
        /*0022*/ 	.short	0x0008
        /*0024*/ 	.byte	0x00, 0xf5, 0x21, 0x00


	//----- nvinfo : EIATTR_KPARAM_INFO
	.align		4
.L_11:
        /*0028*/ 	.byte	0x04, 0x17
        /*002a*/ 	.short	(.L_13 - .L_12)
.L_12:
        /*002c*/ 	.word	0x00000000
        /*0030*/ 	.short	0x0000
        /*0032*/ 	.short	0x0000
        /*0034*/ 	.byte	0x00, 0xf5, 0x21, 0x00


	//----- nvinfo : EIATTR_SPARSE_MMA_MASK
	.align		4
.L_13:
        /*0038*/ 	.byte	0x03, 0x50
        /*003a*/ 	.short	0x0000


	//----- nvinfo : EIATTR_MAXREG_COUNT
	.align		4
        /*003c*/ 	.byte	0x03, 0x1b
        /*003e*/ 	.short	0x00ff


	//----- nvinfo : EIATTR_MERCURY_ISA_VERSION
	.align		4
        /*0040*/ 	.byte	0x03, 0x5f
        /*0042*/ 	.short	0x0101


	//----- nvinfo : EIATTR_VRC_CTA_INIT_COUNT
	.align		4
        /*0044*/ 	.byte	0x02, 0x4a
	.zero		1
	.zero		1


	//----- nvinfo : EIATTR_EXIT_INSTR_OFFSETS
	.align		4
        /*0048*/ 	.byte	0x04, 0x1c
        /*004a*/ 	.short	(.L_15 - .L_14)


	//   ....[0]....
.L_14:
        /*004c*/ 	.word	0x00000070


	//   ....[1]....
        /*0050*/ 	.word	0x00000170


	//----- nvinfo : EIATTR_CBANK_PARAM_SIZE
	.align		4
.L_15:
        /*0054*/ 	.byte	0x03, 0x19
        /*0056*/ 	.short	0x0018


	//----- nvinfo : EIATTR_PARAM_CBANK
	.align		4
        /*0058*/ 	.byte	0x04, 0x0a
        /*005a*/ 	.short	(.L_17 - .L_16)
	.align		4
.L_16:
        /*005c*/ 	.word	index@(.nv.constant0._ZN8nvinfer16plugin8DoSelectEPKfS2_Pf)
        /*0060*/ 	.short	0x0380
        /*0062*/ 	.short	0x0018


	//----- nvinfo : EIATTR_SW_WAR
	.align		4
.L_17:
        /*0064*/ 	.byte	0x04, 0x36
        /*0066*/ 	.short	(.L_19 - .L_18)
.L_18:
        /*0068*/ 	.word	0x00000008
.L_19:


//--------------------- .nv.callgraph             --------------------------
	.section	.nv.callgraph,"",@"SHT_CUDA_CALLGRAPH"
	.align	4
	.sectionentsize	8
	.align		4
        /*0000*/ 	.word	0x00000000
	.align		4
        /*0004*/ 	.word	0xffffffff
	.align		4
        /*0008*/ 	.word	0x00000000
	.align		4
        /*000c*/ 	.word	0xfffffffe
	.align		4
        /*0010*/ 	.word	0x00000000
	.align		4
        /*0014*/ 	.word	0xfffffffd
	.align		4
        /*0018*/ 	.word	0x00000000
	.align		4
        /*001c*/ 	.word	0xfffffffc


//--------------------- .text._ZN8nvinfer16plugin8DoSelectEPKfS2_Pf --------------------------
	.section	.text._ZN8nvinfer16plugin8DoSelectEPKfS2_Pf,"ax",@progbits
	.align	128
        .global         _ZN8nvinfer16plugin8DoSelectEPKfS2_Pf
        .type           _ZN8nvinfer16plugin8DoSelectEPKfS2_Pf,@function
        .size           _ZN8nvinfer16plugin8DoSelectEPKfS2_Pf,(.L_x_1 - _ZN8nvinfer16plugin8DoSelectEPKfS2_Pf)
        .other          _ZN8nvinfer16plugin8DoSelectEPKfS2_Pf,@"STO_CUDA_ENTRY STV_DEFAULT"
_ZN8nvinfer16plugin8DoSelectEPKfS2_Pf:
.text._ZN8nvinfer16plugin8DoSelectEPKfS2_Pf:
[----:B------:R-:W-:Y:S01]  /*0000*/  LDC R1, c[0x0][0x37c] ;  /* 0x0000df00ff017b82 */ /* 0x000fe20000000800 */
[----:B------:R-:W0:Y:S07]  /*0010*/  S2R R5, SR_TID.X ;  /* 0x0000000000057919 */ /* 0x000e2e0000002100 */
[----:B------:R-:W0:Y:S01]  /*0020*/  LDC.64 R2, c[0x0][0x388] ;  /* 0x0000e200ff027b82 */ /* 0x000e220000000a00 */
[----:B------:R-:W1:Y:S01]  /*0030*/  LDCU.64 UR4, c[0x0][0x358] ;  /* 0x00006b00ff0477ac */ /* 0x000e620008000a00 */
[----:B0-----:R-:W-:-:S06]  /*0040*/  IMAD.WIDE.U32 R2, R5, 0x4, R2 ;  /* 0x0000000405027825 */ /* 0x001fcc00078e0002 */
[----:B-1----:R-:W2:Y:S02]  /*0050*/  LDG.E R2, desc[UR4][R2.64] ;  /* 0x0000000402027981 */ /* 0x002ea4000c1e1900 */
[----:B--2---:R-:W-:-:S13]  /*0060*/  FSETP.GT.AND P0, PT, R2, 0.5, PT ;  /* 0x3f0000000200780b */ /* 0x004fda0003f04000 */
[----:B------:R-:W-:Y:S05]  /*0070*/  @!P0 EXIT ;  /* 0x000000000000894d */ /* 0x000fea0003800000 */
[----:B------:R-:W0:Y:S01]  /*0080*/  LDC.64 R2, c[0x0][0x380] ;  /* 0x0000e000ff027b82 */ /* 0x000e220000000a00 */
[----:B------:R-:W-:Y:S01]  /*0090*/  IMAD.SHL.U32 R5, R5, 0x4, RZ ;  /* 0x0000000405057824 */ /* 0x000fe200078e00ff */
[----:B------:R-:W1:Y:S03]  /*00a0*/  LDCU.64 UR6, c[0x0][0x390] ;  /* 0x00007200ff0677ac */ /* 0x000e660008000a00 */
[----:B0-----:R-:W-:-:S05]  /*00b0*/  IMAD.WIDE.U32 R2, R5, 0x4, R2 ;  /* 0x0000000405027825 */ /* 0x001fca00078e0002 */
[----:B------:R-:W2:Y:S01]  /*00c0*/  LDG.E R7, desc[UR4][R2.64] ;  /* 0x0000000402077981 */ /* 0x000ea2000c1e1900 */
[----:B------:R-:W-:-:S04]  /*00d0*/  LOP3.LUT R5, R5, 0xff0, RZ, 0xc0, !PT ;  /* 0x00000ff005057812 */ /* 0x000fc800078ec0ff */
[----:B-1----:R-:W-:-:S04]  /*00e0*/  IADD3 R4, P0, PT, R5, UR6, RZ ;  /* 0x0000000605047c10 */ /* 0x002fc8000ff1e0ff */
[----:B------:R-:W-:-:S05]  /*00f0*/  IADD3.X R5, PT, PT, RZ, UR7, RZ, P0, !PT ;  /* 0x00000007ff057c10 */ /* 0x000fca00087fe4ff */
[----:B--2---:R-:W-:Y:S04]  /*0100*/  STG.E desc[UR4][R4.64], R7 ;  /* 0x0000000704007986 */ /* 0x004fe8000c101904 */
[----:B------:R-:W2:Y:S04]  /*0110*/  LDG.E R9, desc[UR4][R2.64+0x4] ;  /* 0x0000040402097981 */ /* 0x000ea8000c1e1900 */
[----:B--2---:R-:W-:Y:S04]  /*0120*/  STG.E desc[UR4][R4.64+0x4], R9 ;  /* 0x0000040904007986 */ /* 0x004fe8000c101904 */
[----:B------:R-:W2:Y:S04]  /*0130*/  LDG.E R11, desc[UR4][R2.64+0x8] ;  /* 0x00000804020b7981 */ /* 0x000ea8000c1e1900 */
[----:B--2---:R-:W-:Y:S04]  /*0140*/  STG.E desc[UR4][R4.64+0x8], R11 ;  /* 0x0000080b04007986 */ /* 0x004fe8000c101904 */
[----:B------:R-:W2:Y:S04]  /*0150*/  LDG.E R13, desc[UR4][R2.64+0xc] ;  /* 0x00000c04020d7981 */ /* 0x000ea8000c1e1900 */
[----:B--2---:R-:W-:Y:S01]  /*0160*/  STG.E desc[UR4][R4.64+0xc], R13 ;  /* 0x00000c0d04007986 */ /* 0x004fe2000c101904 */
[----:B------:R-:W-:Y:S05]  /*0170*/  EXIT ;  /* 0x000000000000794d */ /* 0x000fea0003800000 */
.L_x_0:
[----:B------:R-:W-:-:S00]  /*0180*/  BRA `(.L_x_0) ;  /* 0xfffffffc00fc7947 */ /* 0x000fc0000383ffff */
[----:B------:R-:W-:-:S00]  /*0190*/  NOP ;  /* 0x0000000000007918 */ /* 0x000fc00000000000 */
        /* <DEDUP_REMOVED lines=14> */
.L_x_1:


//--------------------- .nv.shared.reserved.0     --------------------------
	.section	.nv.shared.reserved.0,"aw",@nobits
	.weak		__nv_reservedSMEM_offset_0_alias
	.size		__nv_reservedSMEM_offset_0_alias, 0, 64
	.other		__nv_reservedSMEM_offset_0_alias,@"STO_CUDA_RESERVED_SHARED STV_DEFAULT"
__nv_reservedSMEM_offset_0_alias:
	.zero		0
	.zero		64


//--------------------- .nv.constant0._ZN8nvinfer16plugin8DoSelectEPKfS2_Pf --------------------------
	.section	.nv.constant0._ZN8nvinfer16plugin8DoSelectEPKfS2_Pf,"a",@progbits
	.sectionflags	@""
	.align	4
.nv.constant0._ZN8nvinfer16plugin8DoSelectEPKfS2_Pf:
	.zero		920


//--------------------- SYMBOLS --------------------------

	.type		.nv.reservedSmem.offset0,@object
	.size		.nv.reservedSmem.offset0,0x4
